	.headerflags	@"EF_CUDA_TEXMODE_UNIFIED EF_CUDA_64BIT_ADDRESS EF_CUDA_ACCELERATORS EF_CUDA_SM90 EF_CUDA_VIRTUAL_SM(EF_CUDA_SM90)"
	.elftype	@"ET_EXEC"


//--------------------- .nv.info                  --------------------------
	.section	.nv.info,"",@"SHT_CUDA_INFO"
	.align	4


	//----- nvinfo : EIATTR_REGCOUNT
	.align		4
        /*0000*/ 	.byte	0x04, 0x2f
        /*0002*/ 	.short	(.L_1 - .L_0)
	.align		4
.L_0:
        /*0004*/ 	.word	index@(triton_poi_fused_cat_6)
        /*0008*/ 	.word	0x0000000e


	//----- nvinfo : EIATTR_MIN_STACK_SIZE
	.align		4
.L_1:
        /*000c*/ 	.byte	0x04, 0x12
        /*000e*/ 	.short	(.L_3 - .L_2)
	.align		4
.L_2:
        /*0010*/ 	.word	index@(triton_poi_fused_cat_6)
        /*0014*/ 	.word	0x00000000


	//----- nvinfo : EIATTR_FRAME_SIZE
	.align		4
.L_3:
        /*0018*/ 	.byte	0x04, 0x11
        /*001a*/ 	.short	(.L_5 - .L_4)
	.align		4
.L_4:
        /*001c*/ 	.word	index@(triton_poi_fused_cat_6)
        /*0020*/ 	.word	0x00000000


	//----- nvinfo : EIATTR_MIN_STACK_SIZE
	.align		4
.L_5:
        /*0024*/ 	.byte	0x04, 0x12
        /*0026*/ 	.short	(.L_7 - .L_6)
	.align		4
.L_6:
        /*0028*/ 	.word	index@(triton_poi_fused_cat_6)
        /*002c*/ 	.word	0x00000000
.L_7:


//--------------------- .nv.info.triton_poi_fused_cat_6 --------------------------
	.section	.nv.info.triton_poi_fused_cat_6,"",@"SHT_CUDA_INFO"
	.sectionflags	@""
	.align	4


	//----- nvinfo : EIATTR_CUDA_API_VERSION
	.align		4
        /*0000*/ 	.byte	0x04, 0x37
        /*0002*/ 	.short	(.L_9 - .L_8)
.L_8:
        /*0004*/ 	.word	0x0000007c


	//----- nvinfo : EIATTR_KPARAM_INFO
	.align		4
.L_9:
        /*0008*/ 	.byte	0x04, 0x17
        /*000a*/ 	.short	(.L_11 - .L_10)
.L_10:
        /*000c*/ 	.word	0x00000000
        /*0010*/ 	.short	0x0003
        /*0012*/ 	.short	0x0018
        /*0014*/ 	.byte	0x00, 0xf0, 0x11, 0x00


	//----- nvinfo : EIATTR_KPARAM_INFO
	.align		4
.L_11:
        /*0018*/ 	.byte	0x04, 0x17
        /*001a*/ 	.short	(.L_13 - .L_12)
.L_12:
        /*001c*/ 	.word	0x00000000
        /*0020*/ 	.short	0x0002
        /*0022*/ 	.short	0x0010
        /*0024*/ 	.byte	0x00, 0xf4, 0x21, 0x00


	//----- nvinfo : EIATTR_KPARAM_INFO
	.align		4
.L_13:
        /*0028*/ 	.byte	0x04, 0x17
        /*002a*/ 	.short	(.L_15 - .L_14)
.L_14:
        /*002c*/ 	.word	0x00000000
        /*0030*/ 	.short	0x0001
        /*0032*/ 	.short	0x0008
        /*0034*/ 	.byte	0x00, 0xf4, 0x21, 0x00


	//----- nvinfo : EIATTR_KPARAM_INFO
	.align		4
.L_15:
        /*0038*/ 	.byte	0x04, 0x17
        /*003a*/ 	.short	(.L_17 - .L_16)
.L_16:
        /*003c*/ 	.word	0x00000000
        /*0040*/ 	.short	0x0000
        /*0042*/ 	.short	0x0000
        /*0044*/ 	.byte	0x00, 0xf4, 0x21, 0x00


	//----- nvinfo : EIATTR_SPARSE_MMA_MASK
	.align		4
.L_17:
        /*0048*/ 	.byte	0x03, 0x50
        /*004a*/ 	.short	0x0000


	//----- nvinfo : EIATTR_MAXREG_COUNT
	.align		4
        /*004c*/ 	.byte	0x03, 0x1b
        /*004e*/ 	.short	0x00ff


	//----- nvinfo : EIATTR_EXIT_INSTR_OFFSETS
	.align		4
        /*0050*/ 	.byte	0x04, 0x1c
        /*0052*/ 	.short	(.L_19 - .L_18)


	//   ....[0]....
.L_18:
        /*0054*/ 	.word	0x00000350


	//   ....[1]....
        /*0058*/ 	.word	0x00000370


	//----- nvinfo : EIATTR_REQNTID
	.align		4
.L_19:
        /*005c*/ 	.byte	0x04, 0x10
        /*005e*/ 	.short	(.L_21 - .L_20)
.L_20:
        /*0060*/ 	.word	0x00000080
        /*0064*/ 	.word	0x00000001
        /*0068*/ 	.word	0x00000001


	//----- nvinfo : EIATTR_CBANK_PARAM_SIZE
	.align		4
.L_21:
        /*006c*/ 	.byte	0x03, 0x19
        /*006e*/ 	.short	0x001c


	//----- nvinfo : EIATTR_PARAM_CBANK
	.align		4
        /*0070*/ 	.byte	0x04, 0x0a
        /*0072*/ 	.short	(.L_23 - .L_22)
	.align		4
.L_22:
        /*0074*/ 	.word	index@(.nv.constant0.triton_poi_fused_cat_6)
        /*0078*/ 	.short	0x0210
        /*007a*/ 	.short	0x001c


	//----- nvinfo : EIATTR_SW_WAR
	.align		4
.L_23:
        /*007c*/ 	.byte	0x04, 0x36
        /*007e*/ 	.short	(.L_25 - .L_24)
.L_24:
        /*0080*/ 	.word	0x00000008
.L_25:


//--------------------- .nv.callgraph             --------------------------
	.section	.nv.callgraph,"",@"SHT_CUDA_CALLGRAPH"
	.align	4
	.sectionentsize	8
	.align		4
        /*0000*/ 	.word	0x00000000
	.align		4
        /*0004*/ 	.word	0xffffffff
	.align		4
        /*0008*/ 	.word	0x00000000
	.align		4
        /*000c*/ 	.word	0xfffffffe
	.align		4
        /*0010*/ 	.word	0x00000000
	.align		4
        /*0014*/ 	.word	0xfffffffd
	.align		4
        /*0018*/ 	.word	0x00000000
	.align		4
        /*001c*/ 	.word	0xfffffffc


//--------------------- .text.triton_poi_fused_cat_6 --------------------------
	.section	.text.triton_poi_fused_cat_6,"ax",@progbits
	.align	128
        .global         triton_poi_fused_cat_6
        .type           triton_poi_fused_cat_6,@function
        .size           triton_poi_fused_cat_6,(.L_x_1 - triton_poi_fused_cat_6)
        .other          triton_poi_fused_cat_6,@"STO_CUDA_ENTRY STV_DEFAULT"
triton_poi_fused_cat_6:
.text.triton_poi_fused_cat_6:
[----:B------:R-:W0:Y:S02]  /*0000*/  LDC R1, c[0x0][0x28] ;  /* 0x00000a00ff017b82 */ /* 0x000e240000000800 */
[----:B------:R-:W1:Y:S01]  /*0010*/  S2R R0, SR_TID.X ;  /* 0x0000000000007919 */ /* 0x000e620000002100 */
[----:B------:R-:W-:Y:S01]  /*0020*/  IMAD.MOV.U32 R4, RZ, RZ, RZ ;  /* 0x000000ffff047224 */ /* 0x000fe200078e00ff */
[----:B------:R-:W2:Y:S01]  /*0030*/  LDC.64 R6, c[0x0][0x210] ;  /* 0x00008400ff067b82 */ /* 0x000ea20000000a00 */
[----:B------:R-:W-:Y:S01]  /*0040*/  ULDC.64 UR4, c[0x0][0x208] ;  /* 0x0000820000047ab9 */ /* 0x000fe20000000a00 */
[----:B------:R-:W3:Y:S01]  /*0050*/  S2R R3, SR_CTAID.X ;  /* 0x0000000000037919 */ /* 0x000ee20000002500 */
[----:B------:R-:W-:Y:S01]  /*0060*/  ULDC.64 UR6, c[0x0][0x218] ;  /* 0x0000860000067ab9 */ /* 0x000fe20000000a00 */
[----:B-1----:R-:W-:-:S05]  /*0070*/  IMAD.SHL.U32 R0, R0, 0x2, RZ ;  /* 0x0000000200007824 */ /* 0x002fca00078e00ff */
[----:B------:R-:W-:-:S05]  /*0080*/  LOP3.LUT R0, R0, 0xfe, RZ, 0xc0, !PT ;  /* 0x000000fe00007812 */ /* 0x000fca00078ec0ff */
[----:B---3--:R-:W-:-:S05]  /*0090*/  IMAD R3, R3, 0x100, R0 ;  /* 0x0000010003037824 */ /* 0x008fca00078e0200 */
[----:B------:R-:W-:-:S04]  /*00a0*/  SHF.R.S32.HI R2, RZ, 0x1f, R3 ;  /* 0x0000001fff027819 */ /* 0x000fc80000011403 */
[----:B------:R-:W-:Y:S01]  /*00b0*/  LEA.HI R0, R2, R3, RZ, 0x4 ;  /* 0x0000000302007211 */ /* 0x000fe200078f20ff */
[----:B------:R-:W-:-:S03]  /*00c0*/  IMAD.MOV.U32 R2, RZ, RZ, RZ ;  /* 0x000000ffff027224 */ /* 0x000fc600078e00ff */
[----:B------:R-:W-:Y:S01]  /*00d0*/  SHF.R.S32.HI R5, RZ, 0x4, R0 ;  /* 0x00000004ff057819 */ /* 0x000fe20000011400 */
[----:B------:R-:W-:-:S04]  /*00e0*/  IMAD.HI R2, R3, -0x63f63f63, R2 ;  /* 0x9c09c09d03027827 */ /* 0x000fc800078e0202 */
[----:B------:R-:W-:Y:S01]  /*00f0*/  IMAD.HI R4, R5, -0x63f63f63, R4 ;  /* 0x9c09c09d05047827 */ /* 0x000fe200078e0204 */
[----:B------:R-:W-:-:S04]  /*0100*/  SHF.R.U32.HI R11, RZ, 0x1f, R2 ;  /* 0x0000001fff0b7819 */ /* 0x000fc80000011602 */
[----:B------:R-:W-:Y:S02]  /*0110*/  SHF.R.U32.HI R9, RZ, 0x1f, R4 ;  /* 0x0000001fff097819 */ /* 0x000fe40000011604 */
[----:B------:R-:W-:Y:S02]  /*0120*/  LEA.HI.SX32 R11, R2, R11, 0x14 ;  /* 0x0000000b020b7211 */ /* 0x000fe400078fa2ff */
[----:B------:R-:W-:-:S03]  /*0130*/  LEA.HI.SX32 R9, R4, R9, 0x18 ;  /* 0x0000000904097211 */ /* 0x000fc600078fc2ff */
[----:B------:R-:W-:Y:S02]  /*0140*/  IMAD R2, R11, -0x1a40, R3 ;  /* 0xffffe5c00b027824 */ /* 0x000fe400078e0203 */
[----:B------:R-:W-:Y:S02]  /*0150*/  IMAD R9, R9, -0x1a4, R5 ;  /* 0xfffffe5c09097824 */ /* 0x000fe400078e0205 */
[C---:B------:R-:W-:Y:S01]  /*0160*/  IMAD R5, R11.reuse, 0x400, R2 ;  /* 0x000004000b057824 */ /* 0x040fe200078e0202 */
[----:B------:R-:W-:Y:S01]  /*0170*/  LOP3.LUT R2, R0, 0xfffffff0, RZ, 0xc0, !PT ;  /* 0xfffffff000027812 */ /* 0x000fe200078ec0ff */
[----:B------:R-:W-:Y:S01]  /*0180*/  IMAD R0, R11, 0x1640, RZ ;  /* 0x000016400b007824 */ /* 0x000fe200078e02ff */
[----:B------:R-:W-:Y:S01]  /*0190*/  ISETP.GE.AND P1, PT, R9, 0x40, PT ;  /* 0x000000400900780c */ /* 0x000fe20003f26270 */
[----:B--2---:R-:W-:Y:S01]  /*01a0*/  IMAD.WIDE R6, R5, 0x4, R6 ;  /* 0x0000000405067825 */ /* 0x004fe200078e0206 */
[----:B------:R-:W-:Y:S02]  /*01b0*/  CS2R R4, SRZ ;  /* 0x0000000000047805 */ /* 0x000fe4000001ff00 */
[C---:B------:R-:W-:Y:S01]  /*01c0*/  ISETP.LT.AND P3, PT, R3.reuse, 0x6900, !P1 ;  /* 0x000069000300780c */ /* 0x040fe20004f61270 */
[----:B------:R-:W-:-:S02]  /*01d0*/  IMAD.IADD R2, R3, 0x1, -R2 ;  /* 0x0000000103027824 */ /* 0x000fc400078e0a02 */
[----:B------:R-:W-:Y:S01]  /*01e0*/  IMAD.SHL.U32 R11, R9, 0x10, RZ ;  /* 0x00000010090b7824 */ /* 0x000fe200078e00ff */
[----:B------:R-:W-:Y:S02]  /*01f0*/  ISETP.GE.AND P0, PT, R3, 0x6900, PT ;  /* 0x000069000300780c */ /* 0x000fe40003f06270 */
[----:B------:R-:W-:Y:S02]  /*0200*/  SHF.R.S32.HI R8, RZ, 0x1f, R2 ;  /* 0x0000001fff087819 */ /* 0x000fe40000011402 */
[--C-:B------:R-:W-:Y:S02]  /*0210*/  IADD3 R2, P4, P5, R11, R2, R0.reuse ;  /* 0x000000020b027210 */ /* 0x100fe40007d9e000 */
[----:B------:R-:W-:-:S03]  /*0220*/  SHF.R.S32.HI R0, RZ, 0x1f, R0 ;  /* 0x0000001fff007819 */ /* 0x000fc60000011400 */
[----:B------:R1:W2:Y:S01]  /*0230*/  @P3 LDG.E.64 R4, desc[UR4][R6.64] ;  /* 0x0000000406043981 */ /* 0x0002a2000c1e1b00 */
[----:B------:R-:W-:Y:S02]  /*0240*/  SHF.R.S32.HI R11, RZ, 0x1f, R11 ;  /* 0x0000001fff0b7819 */ /* 0x000fe4000001140b */
[----:B------:R-:W-:Y:S02]  /*0250*/  ISETP.GT.AND P2, PT, R9, 0x3f, !P0 ;  /* 0x0000003f0900780c */ /* 0x000fe40004744270 */
[----:B------:R-:W-:Y:S02]  /*0260*/  IADD3.X R11, R11, R8, R0, P4, P5 ;  /* 0x000000080b0b7210 */ /* 0x000fe400027ea400 */
[C---:B------:R-:W-:Y:S01]  /*0270*/  LEA R8, P4, R2.reuse, UR6, 0x2 ;  /* 0x0000000602087c11 */ /* 0x040fe2000f8810ff */
[----:B-1----:R-:W1:Y:S03]  /*0280*/  LDC.64 R6, c[0x0][0x220] ;  /* 0x00008800ff067b82 */ /* 0x002e660000000a00 */
[----:B------:R-:W-:-:S02]  /*0290*/  LEA.HI.X R9, R2, UR7, R11, 0x2, P4 ;  /* 0x0000000702097c11 */ /* 0x000fc4000a0f140b */
[----:B------:R-:W-:-:S06]  /*02a0*/  CS2R R10, SRZ ;  /* 0x00000000000a7805 */ /* 0x000fcc000001ff00 */
[----:B------:R-:W3:Y:S01]  /*02b0*/  @P2 LDG.E.64 R10, desc[UR4][R8.64+-0x1000] ;  /* 0xfff00004080a2981 */ /* 0x000ee2000c1e1b00 */
[----:B-1----:R-:W-:Y:S01]  /*02c0*/  IMAD.WIDE R2, R3, 0x4, R6 ;  /* 0x0000000403027825 */ /* 0x002fe200078e0206 */
[----:B--2---:R-:W-:Y:S02]  /*02d0*/  SEL R4, R4, RZ, P3 ;  /* 0x000000ff04047207 */ /* 0x004fe40001800000 */
[----:B------:R-:W-:Y:S02]  /*02e0*/  SEL R5, R5, RZ, P3 ;  /* 0x000000ff05057207 */ /* 0x000fe40001800000 */
[----:B------:R-:W-:Y:S02]  /*02f0*/  FSETP.GT.AND P3, PT, R4, RZ, PT ;  /* 0x000000ff0400720b */ /* 0x000fe40003f64000 */
[----:B------:R-:W-:-:S11]  /*0300*/  FSETP.GT.AND P4, PT, R5, RZ, PT ;  /* 0x000000ff0500720b */ /* 0x000fd60003f84000 */
[----:B------:R-:W-:Y:S01]  /*0310*/  @!P3 FMUL R4, R4, 0.10000000149011611938 ;  /* 0x3dcccccd0404b820 */ /* 0x000fe20000400000 */
[----:B---3--:R-:W-:Y:S01]  /*0320*/  @P1 SEL R4, R10, RZ, P2 ;  /* 0x000000ff0a041207 */ /* 0x008fe20001000000 */
[----:B------:R-:W-:Y:S01]  /*0330*/  @!P4 FMUL R5, R5, 0.10000000149011611938 ;  /* 0x3dcccccd0505c820 */ /* 0x000fe20000400000 */
[----:B------:R-:W-:Y:S01]  /*0340*/  @P1 SEL R5, R11, RZ, P2 ;  /* 0x000000ff0b051207 */ /* 0x000fe20001000000 */
[----:B------:R-:W-:Y:S06]  /*0350*/  @P0 EXIT ;  /* 0x000000000000094d */ /* 0x000fec0003800000 */
[----:B------:R-:W-:Y:S01]  /*0360*/  STG.E.64 desc[UR4][R2.64], R4 ;  /* 0x0000000402007986 */ /* 0x000fe2000c101b04 */
[----:B------:R-:W-:Y:S05]  /*0370*/  EXIT ;  /* 0x000000000000794d */ /* 0x000fea0003800000 */
.L_x_0:
[----:B------:R-:W-:-:S00]  /*0380*/  BRA `(.L_x_0) ;  /* 0xfffffffc00fc7947 */ /* 0x000fc0000383ffff */
[----:B------:R-:W-:-:S00]  /*0390*/  NOP ;  /* 0x0000000000007918 */ /* 0x000fc00000000000 */
        /* <DEDUP_REMOVED lines=14> */
.L_x_1:


//--------------------- .nv.constant0.triton_poi_fused_cat_6 --------------------------
	.section	.nv.constant0.triton_poi_fused_cat_6,"a",@progbits
	.sectionflags	@""
	.align	4
.nv.constant0.triton_poi_fused_cat_6:
	.zero		556
